//
// Generated by NVIDIA NVVM Compiler
//
// Compiler Build ID: CL-36424714
// Cuda compilation tools, release 13.0, V13.0.88
// Based on NVVM 20.0.0
//

.version 9.0
.target sm_100
.address_size 64

	// .globl	_Z12distance_gpuPiS_PfS0_S_
.global .align 4 .b8 __cudart_i2opi_f[24] = {65, 144, 67, 60, 153, 149, 98, 219, 192, 221, 52, 245, 209, 87, 39, 252, 41, 21, 68, 78, 110, 131, 249, 162};

.visible .entry _Z12distance_gpuPiS_PfS0_S_(
	.param .u64 .ptr .align 1 _Z12distance_gpuPiS_PfS0_S__param_0,
	.param .u64 .ptr .align 1 _Z12distance_gpuPiS_PfS0_S__param_1,
	.param .u64 .ptr .align 1 _Z12distance_gpuPiS_PfS0_S__param_2,
	.param .u64 .ptr .align 1 _Z12distance_gpuPiS_PfS0_S__param_3,
	.param .u64 .ptr .align 1 _Z12distance_gpuPiS_PfS0_S__param_4
)
{
	.local .align 4 .b8 	__local_depot0[28];
	.reg .b64 	%SP;
	.reg .b64 	%SPL;
	.reg .pred 	%p<12>;
	.reg .b32 	%r<60>;
	.reg .b32 	%f<41>;
	.reg .b64 	%rd<37>;
	.reg .b64 	%fd<3>;

	mov.u64 	%SPL, __local_depot0;
	ld.param.u64 	%rd14, [_Z12distance_gpuPiS_PfS0_S__param_0];
	ld.param.u64 	%rd15, [_Z12distance_gpuPiS_PfS0_S__param_1];
	ld.param.u64 	%rd16, [_Z12distance_gpuPiS_PfS0_S__param_2];
	ld.param.u64 	%rd17, [_Z12distance_gpuPiS_PfS0_S__param_3];
	ld.param.u64 	%rd18, [_Z12distance_gpuPiS_PfS0_S__param_4];
	cvta.to.global.u64 	%rd1, %rd16;
	cvta.to.global.u64 	%rd2, %rd15;
	cvta.to.global.u64 	%rd3, %rd14;
	cvta.to.global.u64 	%rd4, %rd17;
	cvta.to.global.u64 	%rd5, %rd18;
	add.u64 	%rd6, %SPL, 0;
	mov.u32 	%r23, %ctaid.x;
	shl.b32 	%r24, %r23, 7;
	mov.u32 	%r25, %tid.x;
	add.s32 	%r1, %r24, %r25;
	shl.b32 	%r2, %r1, 10;
	mov.b32 	%r54, 0;
$L__BB0_1:
	ld.global.u32 	%r4, [%rd5];
	setp.lt.s32 	%p1, %r4, 1;
	mov.f32 	%f40, 0f00000000;
	@%p1 bra 	$L__BB0_12;
	mov.b32 	%r55, 0;
	mov.f32 	%f40, 0f00000000;
$L__BB0_3:
	mul.wide.u32 	%rd20, %r55, 4;
	add.s64 	%rd21, %rd3, %rd20;
	ld.global.u32 	%r27, [%rd21];
	sub.s32 	%r28, %r27, %r54;
	cvt.rn.f32.s32 	%f12, %r28;
	add.s64 	%rd22, %rd2, %rd20;
	ld.global.u32 	%r29, [%rd22];
	sub.s32 	%r30, %r29, %r1;
	cvt.rn.f32.s32 	%f13, %r30;
	mul.f32 	%f14, %f13, %f13;
	fma.rn.f32 	%f15, %f12, %f12, %f14;
	mul.f32 	%f16, %f15, 0f42507269;
	add.s64 	%rd23, %rd1, %rd20;
	ld.global.f32 	%f17, [%rd23];
	div.rn.f32 	%f2, %f16, %f17;
	mul.f32 	%f18, %f2, 0f3F22F983;
	cvt.rni.s32.f32 	%r59, %f18;
	cvt.rn.f32.s32 	%f19, %r59;
	fma.rn.f32 	%f20, %f19, 0fBFC90FDA, %f2;
	fma.rn.f32 	%f21, %f19, 0fB3A22168, %f20;
	fma.rn.f32 	%f39, %f19, 0fA7C234C5, %f21;
	abs.f32 	%f4, %f2;
	setp.ltu.f32 	%p2, %f4, 0f47CE4780;
	@%p2 bra 	$L__BB0_11;
	setp.neu.f32 	%p3, %f4, 0f7F800000;
	@%p3 bra 	$L__BB0_6;
	mov.f32 	%f24, 0f00000000;
	mul.rn.f32 	%f39, %f2, %f24;
	mov.b32 	%r59, 0;
	bra.uni 	$L__BB0_11;
$L__BB0_6:
	mov.b32 	%r7, %f2;
	shl.b32 	%r32, %r7, 8;
	or.b32  	%r8, %r32, -2147483648;
	mov.b64 	%rd36, 0;
	mov.b32 	%r56, 0;
	mov.u64 	%rd34, __cudart_i2opi_f;
	mov.u64 	%rd35, %rd6;
$L__BB0_7:
	.pragma "nounroll";
	ld.global.nc.u32 	%r33, [%rd34];
	mad.wide.u32 	%rd26, %r33, %r8, %rd36;
	shr.u64 	%rd36, %rd26, 32;
	st.local.u32 	[%rd35], %rd26;
	add.s32 	%r56, %r56, 1;
	add.s64 	%rd35, %rd35, 4;
	add.s64 	%rd34, %rd34, 4;
	setp.ne.s32 	%p4, %r56, 6;
	@%p4 bra 	$L__BB0_7;
	shr.u32 	%r34, %r7, 23;
	st.local.u32 	[%rd6+24], %rd36;
	and.b32  	%r11, %r34, 31;
	and.b32  	%r35, %r34, 224;
	add.s32 	%r36, %r35, -128;
	shr.u32 	%r37, %r36, 5;
	mul.wide.u32 	%rd27, %r37, 4;
	sub.s64 	%rd13, %rd6, %rd27;
	ld.local.u32 	%r57, [%rd13+24];
	ld.local.u32 	%r58, [%rd13+20];
	setp.eq.s32 	%p5, %r11, 0;
	@%p5 bra 	$L__BB0_10;
	shf.l.wrap.b32 	%r57, %r58, %r57, %r11;
	ld.local.u32 	%r38, [%rd13+16];
	shf.l.wrap.b32 	%r58, %r38, %r58, %r11;
$L__BB0_10:
	shr.u32 	%r39, %r57, 30;
	shf.l.wrap.b32 	%r40, %r58, %r57, 2;
	shl.b32 	%r41, %r58, 2;
	shr.u32 	%r42, %r40, 31;
	add.s32 	%r43, %r42, %r39;
	neg.s32 	%r44, %r43;
	setp.lt.s32 	%p6, %r7, 0;
	selp.b32 	%r59, %r44, %r43, %p6;
	xor.b32  	%r45, %r40, %r7;
	shr.s32 	%r46, %r40, 31;
	xor.b32  	%r47, %r46, %r40;
	xor.b32  	%r48, %r46, %r41;
	cvt.u64.u32 	%rd28, %r47;
	shl.b64 	%rd29, %rd28, 32;
	cvt.u64.u32 	%rd30, %r48;
	or.b64  	%rd31, %rd29, %rd30;
	cvt.rn.f64.s64 	%fd1, %rd31;
	mul.f64 	%fd2, %fd1, 0d3BF921FB54442D19;
	cvt.rn.f32.f64 	%f22, %fd2;
	neg.f32 	%f23, %f22;
	setp.lt.s32 	%p7, %r45, 0;
	selp.f32 	%f39, %f23, %f22, %p7;
$L__BB0_11:
	add.s32 	%r50, %r59, 1;
	mul.rn.f32 	%f25, %f39, %f39;
	and.b32  	%r51, %r59, 1;
	setp.eq.b32 	%p8, %r51, 1;
	selp.f32 	%f26, %f39, 0f3F800000, %p8;
	fma.rn.f32 	%f27, %f25, %f26, 0f00000000;
	fma.rn.f32 	%f28, %f25, 0f37CBAC00, 0fBAB607ED;
	selp.f32 	%f29, 0fB94D4153, %f28, %p8;
	selp.f32 	%f30, 0f3C0885E4, 0f3D2AAABB, %p8;
	fma.rn.f32 	%f31, %f29, %f25, %f30;
	selp.f32 	%f32, 0fBE2AAAA8, 0fBEFFFFFF, %p8;
	fma.rn.f32 	%f33, %f31, %f25, %f32;
	fma.rn.f32 	%f34, %f33, %f27, %f26;
	and.b32  	%r52, %r50, 2;
	setp.eq.s32 	%p9, %r52, 0;
	mov.f32 	%f35, 0f00000000;
	sub.f32 	%f36, %f35, %f34;
	selp.f32 	%f37, %f34, %f36, %p9;
	add.f32 	%f40, %f40, %f37;
	add.s32 	%r55, %r55, 1;
	setp.ne.s32 	%p10, %r55, %r4;
	@%p10 bra 	$L__BB0_3;
$L__BB0_12:
	add.s32 	%r53, %r2, %r54;
	mul.wide.s32 	%rd32, %r53, 4;
	add.s64 	%rd33, %rd4, %rd32;
	st.global.f32 	[%rd33], %f40;
	add.s32 	%r54, %r54, 1;
	setp.ne.s32 	%p11, %r54, 1024;
	@%p11 bra 	$L__BB0_1;
	ret;

}


// ===== COMPILED SASS (sm_100) =====

	.target	sm_100

	.elftype	@"ET_EXEC"


//--------------------- .note.nv.tkinfo           --------------------------
	.section	.note.nv.tkinfo,"",@"SHT_NOTE"
	.sectionflags	@"SHF_NOTE_NV_TKINFO"
	.tkinfo
        /*0018*/ 	.word	0x00000002
        /*0030*/ 	.string	""
        /*0030*/ 	.string	"ptxas"
        /*0030*/ 	.string	"Cuda compilation tools, release 13.0, V13.0.88"
        /*0030*/ 	.string	"Build cuda_13.0.r13.0/compiler.36424714_0"
        /*0030*/ 	.string	"-arch sm_100 -m 64 "



//--------------------- .note.nv.cuinfo           --------------------------
	.section	.note.nv.cuinfo,"",@"SHT_NOTE"
	.sectionflags	@"SHF_NOTE_NV_CUINFO"
        /*0018*/ 	.short	0x0002
        /*001a*/ 	.short	0x0064
        /*001c*/ 	.short	0x0082
	.zero		2


//--------------------- .nv.info                  --------------------------
	.section	.nv.info,"",@"SHT_CUDA_INFO"
	.align	4


	//----- nvinfo : EIATTR_REGCOUNT
	.align		4
        /*0000*/ 	.byte	0x04, 0x2f
        /*0002*/ 	.short	(.L_2 - .L_1)
	.align		4
.L_1:
        /*0004*/ 	.word	index@(_Z12distance_gpuPiS_PfS0_S_)
        /*0008*/ 	.word	0x00000012


	//----- nvinfo : EIATTR_FRAME_SIZE
	.align		4
.L_2:
        /*000c*/ 	.byte	0x04, 0x11
        /*000e*/ 	.short	(.L_4 - .L_3)
	.align		4
.L_3:
        /*0010*/ 	.word	index@($__internal_0_$__cuda_sm3x_div_rn_noftz_f32_slowpath)
        /*0014*/ 	.word	0x00000020


	//----- nvinfo : EIATTR_FRAME_SIZE
	.align		4
.L_4:
        /*0018*/ 	.byte	0x04, 0x11
        /*001a*/ 	.short	(.L_6 - .L_5)
	.align		4
.L_5:
        /*001c*/ 	.word	index@(_Z12distance_gpuPiS_PfS0_S_)
        /*0020*/ 	.word	0x00000020


	//----- nvinfo : EIATTR_MIN_STACK_SIZE
	.align		4
.L_6:
        /*0024*/ 	.byte	0x04, 0x12
        /*0026*/ 	.short	(.L_8 - .L_7)
	.align		4
.L_7:
        /*0028*/ 	.word	index@(_Z12distance_gpuPiS_PfS0_S_)
        /*002c*/ 	.word	0x00000020
.L_8:


//--------------------- .nv.compat                --------------------------
	.section	.nv.compat,"",@"SHT_CUDA_COMPAT_INFO"
	.align	4
        /*0000*/ 	.byte	0x02, 0x09, 0x00, 0x00, 0x02, 0x02, 0x01, 0x00, 0x02, 0x05, 0x05, 0x00, 0x03, 0x07, 0x01, 0x01
        /*0010*/ 	.byte	0x02, 0x03, 0x00, 0x00, 0x02, 0x06, 0x01, 0x00, 0x04, 0x0b, 0x08, 0x00, 0x01, 0x00, 0x00, 0x00
        /*0020*/ 	.byte	0x00, 0x00, 0x00, 0x00


//--------------------- .nv.info._Z12distance_gpuPiS_PfS0_S_ --------------------------
	.section	.nv.info._Z12distance_gpuPiS_PfS0_S_,"",@"SHT_CUDA_INFO"
	.sectionflags	@""
	.align	4


	//----- nvinfo : EIATTR_CUDA_API_VERSION
	.align		4
        /*0000*/ 	.byte	0x04, 0x37
        /*0002*/ 	.short	(.L_10 - .L_9)
.L_9:
        /*0004*/ 	.word	0x00000082


	//----- nvinfo : EIATTR_KPARAM_INFO
	.align		4
.L_10:
        /*0008*/ 	.byte	0x04, 0x17
        /*000a*/ 	.short	(.L_12 - .L_11)
.L_11:
        /*000c*/ 	.word	0x00000000
        /*0010*/ 	.short	0x0004
        /*0012*/ 	.short	0x0020
        /*0014*/ 	.byte	0x00, 0xf5, 0x21, 0x00


	//----- nvinfo : EIATTR_KPARAM_INFO
	.align		4
.L_12:
        /*0018*/ 	.byte	0x04, 0x17
        /*001a*/ 	.short	(.L_14 - .L_13)
.L_13:
        /*001c*/ 	.word	0x00000000
        /*0020*/ 	.short	0x0003
        /*0022*/ 	.short	0x0018
        /*0024*/ 	.byte	0x00, 0xf5, 0x21, 0x00


	//----- nvinfo : EIATTR_KPARAM_INFO
	.align		4
.L_14:
        /*0028*/ 	.byte	0x04, 0x17
        /*002a*/ 	.short	(.L_16 - .L_15)
.L_15:
        /*002c*/ 	.word	0x00000000
        /*0030*/ 	.short	0x0002
        /*0032*/ 	.short	0x0010
        /*0034*/ 	.byte	0x00, 0xf5, 0x21, 0x00


	//----- nvinfo : EIATTR_KPARAM_INFO
	.align		4
.L_16:
        /*0038*/ 	.byte	0x04, 0x17
        /*003a*/ 	.short	(.L_18 - .L_17)
.L_17:
        /*003c*/ 	.word	0x00000000
        /*0040*/ 	.short	0x0001
        /*0042*/ 	.short	0x0008
        /*0044*/ 	.byte	0x00, 0xf5, 0x21, 0x00


	//----- nvinfo : EIATTR_KPARAM_INFO
	.align		4
.L_18:
        /*0048*/ 	.byte	0x04, 0x17
        /*004a*/ 	.short	(.L_20 - .L_19)
.L_19:
        /*004c*/ 	.word	0x00000000
        /*0050*/ 	.short	0x0000
        /*0052*/ 	.short	0x0000
        /*0054*/ 	.byte	0x00, 0xf5, 0x21, 0x00


	//----- nvinfo : EIATTR_SPARSE_MMA_MASK
	.align		4
.L_20:
        /*0058*/ 	.byte	0x03, 0x50
        /*005a*/ 	.short	0x0000


	//----- nvinfo : EIATTR_MAXREG_COUNT
	.align		4
        /*005c*/ 	.byte	0x03, 0x1b
        /*005e*/ 	.short	0x00ff


	//----- nvinfo : EIATTR_MERCURY_ISA_VERSION
	.align		4
        /*0060*/ 	.byte	0x03, 0x5f
        /*0062*/ 	.short	0x0101


	//----- nvinfo : EIATTR_VRC_CTA_INIT_COUNT
	.align		4
        /*0064*/ 	.byte	0x02, 0x4a
	.zero		1
	.zero		1


	//----- nvinfo : EIATTR_EXIT_INSTR_OFFSETS
	.align		4
        /*0068*/ 	.byte	0x04, 0x1c
        /*006a*/ 	.short	(.L_22 - .L_21)


	//   ....[0]....
.L_21:
        /*006c*/ 	.word	0x00000890


	//----- nvinfo : EIATTR_CRS_STACK_SIZE
	.align		4
.L_22:
        /*0070*/ 	.byte	0x04, 0x1e
        /*0072*/ 	.short	(.L_24 - .L_23)
.L_23:
        /*0074*/ 	.word	0x00000000


	//----- nvinfo : EIATTR_CBANK_PARAM_SIZE
	.align		4
.L_24:
        /*0078*/ 	.byte	0x03, 0x19
        /*007a*/ 	.short	0x0028


	//----- nvinfo : EIATTR_PARAM_CBANK
	.align		4
        /*007c*/ 	.byte	0x04, 0x0a
        /*007e*/ 	.short	(.L_26 - .L_25)
	.align		4
.L_25:
        /*0080*/ 	.word	index@(.nv.constant0._Z12distance_gpuPiS_PfS0_S_)
        /*0084*/ 	.short	0x0380
        /*0086*/ 	.short	0x0028


	//----- nvinfo : EIATTR_SW_WAR
	.align		4
.L_26:
        /*0088*/ 	.byte	0x04, 0x36
        /*008a*/ 	.short	(.L_28 - .L_27)
.L_27:
        /*008c*/ 	.word	0x00000008
.L_28:


//--------------------- .nv.callgraph             --------------------------
	.section	.nv.callgraph,"",@"SHT_CUDA_CALLGRAPH"
	.align	4
	.sectionentsize	8
	.align		4
        /*0000*/ 	.word	0x00000000
	.align		4
        /*0004*/ 	.word	0xffffffff
	.align		4
        /*0008*/ 	.word	0x00000000
	.align		4
        /*000c*/ 	.word	0xfffffffe
	.align		4
        /*0010*/ 	.word	0x00000000
	.align		4
        /*0014*/ 	.word	0xfffffffd
	.align		4
        /*0018*/ 	.word	0x00000000
	.align		4
        /*001c*/ 	.word	0xfffffffc


//--------------------- .nv.constant4             --------------------------
	.section	.nv.constant4,"a",@progbits
	.align	8
	.align		8
.nv.constant4:
        /*0000*/ 	.dword	__cudart_i2opi_f


//--------------------- .text._Z12distance_gpuPiS_PfS0_S_ --------------------------
	.section	.text._Z12distance_gpuPiS_PfS0_S_,"ax",@progbits
	.align	128
        .global         _Z12distance_gpuPiS_PfS0_S_
        .type           _Z12distance_gpuPiS_PfS0_S_,@function
        .size           _Z12distance_gpuPiS_PfS0_S_,(.L_x_20 - _Z12distance_gpuPiS_PfS0_S_)
        .other          _Z12distance_gpuPiS_PfS0_S_,@"STO_CUDA_ENTRY STV_DEFAULT"
_Z12distance_gpuPiS_PfS0_S_:
.text._Z12distance_gpuPiS_PfS0_S_:
[----:B------:R-:W0:Y:S01]  /*0000*/  LDC R1, c[0x0][0x37c] ;  /* 0x0000df00ff017b82 */ /* 0x000e220000000800 */
[----:B------:R-:W1:Y:S01]  /*0010*/  S2R R5, SR_CTAID.X ;  /* 0x0000000000057919 */ /* 0x000e620000002500 */
[----:B0-----:R-:W-:Y:S01]  /*0020*/  VIADD R1, R1, 0xffffffe0 ;  /* 0xffffffe001017836 */ /* 0x001fe20000000000 */
[----:B------:R-:W0:Y:S01]  /*0030*/  LDCU.64 UR8, c[0x0][0x358] ;  /* 0x00006b00ff0877ac */ /* 0x000e220008000a00 */
[----:B------:R-:W1:Y:S01]  /*0040*/  S2R R0, SR_TID.X ;  /* 0x0000000000007919 */ /* 0x000e620000002100 */
[----:B------:R-:W-:Y:S01]  /*0050*/  UMOV UR4, URZ ;  /* 0x000000ff00047c82 */ /* 0x000fe20008000000 */
[----:B01----:R-:W-:-:S07]  /*0060*/  IMAD R5, R5, 0x80, R0 ;  /* 0x0000008005057824 */ /* 0x003fce00078e0200 */
.L_x_7:
[----:B0-----:R-:W0:Y:S02]  /*0070*/  LDC.64 R2, c[0x0][0x3a0] ;  /* 0x0000e800ff027b82 */ /* 0x001e240000000a00 */
[----:B0-----:R-:W2:Y:S01]  /*0080*/  LDG.E R7, desc[UR8][R2.64] ;  /* 0x0000000802077981 */ /* 0x001ea2000c1e1900 */
[----:B------:R-:W-:Y:S01]  /*0090*/  IMAD.MOV.U32 R10, RZ, RZ, RZ ;  /* 0x000000ffff0a7224 */ /* 0x000fe200078e00ff */
[----:B--2---:R-:W-:-:S13]  /*00a0*/  ISETP.GE.AND P0, PT, R7, 0x1, PT ;  /* 0x000000010700780c */ /* 0x004fda0003f06270 */
[----:B------:R-:W-:Y:S05]  /*00b0*/  @!P0 BRA `(.L_x_0) ;  /* 0x0000000400d88947 */ /* 0x000fea0003800000 */
[----:B------:R-:W-:Y:S02]  /*00c0*/  IMAD.MOV.U32 R12, RZ, RZ, RZ ;  /* 0x000000ffff0c7224 */ /* 0x000fe400078e00ff */
[----:B------:R-:W-:-:S07]  /*00d0*/  IMAD.MOV.U32 R10, RZ, RZ, RZ ;  /* 0x000000ffff0a7224 */ /* 0x000fce00078e00ff */
.L_x_6:
[----:B------:R-:W0:Y:S08]  /*00e0*/  LDC.64 R14, c[0x0][0x388] ;  /* 0x0000e200ff0e7b82 */ /* 0x000e300000000a00 */
[----:B------:R-:W1:Y:S08]  /*00f0*/  LDC.64 R8, c[0x0][0x380] ;  /* 0x0000e000ff087b82 */ /* 0x000e700000000a00 */
[----:B------:R-:W2:Y:S01]  /*0100*/  LDC.64 R2, c[0x0][0x390] ;  /* 0x0000e400ff027b82 */ /* 0x000ea20000000a00 */
[----:B0-----:R-:W-:-:S06]  /*0110*/  IMAD.WIDE.U32 R14, R12, 0x4, R14 ;  /* 0x000000040c0e7825 */ /* 0x001fcc00078e000e */
[----:B------:R-:W3:Y:S01]  /*0120*/  LDG.E R14, desc[UR8][R14.64] ;  /* 0x000000080e0e7981 */ /* 0x000ee2000c1e1900 */
[----:B-1----:R-:W-:-:S06]  /*0130*/  IMAD.WIDE.U32 R8, R12, 0x4, R8 ;  /* 0x000000040c087825 */ /* 0x002fcc00078e0008 */
[----:B------:R-:W4:Y:S01]  /*0140*/  LDG.E R8, desc[UR8][R8.64] ;  /* 0x0000000808087981 */ /* 0x000f22000c1e1900 */
[----:B--2---:R-:W-:-:S06]  /*0150*/  IMAD.WIDE.U32 R2, R12, 0x4, R2 ;  /* 0x000000040c027825 */ /* 0x004fcc00078e0002 */
[----:B------:R-:W2:Y:S01]  /*0160*/  LDG.E R3, desc[UR8][R2.64] ;  /* 0x0000000802037981 */ /* 0x000ea2000c1e1900 */
[----:B------:R-:W-:Y:S01]  /*0170*/  BSSY.RECONVERGENT B0, `(.L_x_1) ;  /* 0x0000013000007945 */ /* 0x000fe20003800200 */
[----:B---3--:R-:W-:-:S05]  /*0180*/  IMAD.IADD R4, R14, 0x1, -R5 ;  /* 0x000000010e047824 */ /* 0x008fca00078e0a05 */
[----:B------:R-:W-:Y:S01]  /*0190*/  I2FP.F32.S32 R4, R4 ;  /* 0x0000000400047245 */ /* 0x000fe20000201400 */
[----:B----4-:R-:W-:-:S04]  /*01a0*/  VIADD R0, R8, -UR4 ;  /* 0x8000000408007c36 */ /* 0x010fc80008000000 */
[----:B------:R-:W-:Y:S01]  /*01b0*/  FMUL R11, R4, R4 ;  /* 0x00000004040b7220 */ /* 0x000fe20000400000 */
[----:B------:R-:W-:Y:S01]  /*01c0*/  I2FP.F32.S32 R0, R0 ;  /* 0x0000000000007245 */ /* 0x000fe20000201400 */
[----:B--2---:R-:W0:Y:S04]  /*01d0*/  MUFU.RCP R6, R3 ;  /* 0x0000000300067308 */ /* 0x004e280000001000 */
[----:B------:R-:W-:-:S04]  /*01e0*/  FFMA R0, R0, R0, R11 ;  /* 0x0000000000007223 */ /* 0x000fc8000000000b */
[----:B------:R-:W-:-:S04]  /*01f0*/  FMUL R0, R0, 52.111728668212890625 ;  /* 0x4250726900007820 */ /* 0x000fc80000400000 */
[----:B------:R-:W1:Y:S01]  /*0200*/  FCHK P0, R0, R3 ;  /* 0x0000000300007302 */ /* 0x000e620000000000 */
[----:B0-----:R-:W-:-:S04]  /*0210*/  FFMA R11, -R3, R6, 1 ;  /* 0x3f800000030b7423 */ /* 0x001fc80000000106 */
[----:B------:R-:W-:-:S04]  /*0220*/  FFMA R11, R6, R11, R6 ;  /* 0x0000000b060b7223 */ /* 0x000fc80000000006 */
[----:B------:R-:W-:-:S04]  /*0230*/  FFMA R2, R0, R11, RZ ;  /* 0x0000000b00027223 */ /* 0x000fc800000000ff */
[----:B------:R-:W-:-:S04]  /*0240*/  FFMA R4, -R3, R2, R0 ;  /* 0x0000000203047223 */ /* 0x000fc80000000100 */
[----:B------:R-:W-:Y:S01]  /*0250*/  FFMA R11, R11, R4, R2 ;  /* 0x000000040b0b7223 */ /* 0x000fe20000000002 */
[----:B-1----:R-:W-:Y:S06]  /*0260*/  @!P0 BRA `(.L_x_2) ;  /* 0x00000000000c8947 */ /* 0x002fec0003800000 */
[----:B------:R-:W-:-:S07]  /*0270*/  MOV R2, 0x290 ;  /* 0x0000029000027802 */ /* 0x000fce0000000f00 */
[----:B------:R-:W-:Y:S05]  /*0280*/  CALL.REL.NOINC `($__internal_0_$__cuda_sm3x_div_rn_noftz_f32_slowpath) ;  /* 0x0000000400847944 */ /* 0x000fea0003c00000 */
[----:B------:R-:W-:-:S07]  /*0290*/  IMAD.MOV.U32 R11, RZ, RZ, R0 ;  /* 0x000000ffff0b7224 */ /* 0x000fce00078e0000 */
.L_x_2:
[----:B------:R-:W-:Y:S05]  /*02a0*/  BSYNC.RECONVERGENT B0 ;  /* 0x0000000000007941 */ /* 0x000fea0003800200 */
.L_x_1:
[C---:B------:R-:W-:Y:S01]  /*02b0*/  FMUL R0, R11.reuse, 0.63661974668502807617 ;  /* 0x3f22f9830b007820 */ /* 0x040fe20000400000 */
[----:B------:R-:W-:Y:S01]  /*02c0*/  FSETP.GE.AND P0, PT, |R11|, 105615, PT ;  /* 0x47ce47800b00780b */ /* 0x000fe20003f06200 */
[----:B------:R-:W-:Y:S04]  /*02d0*/  BSSY.RECONVERGENT B0, `(.L_x_3) ;  /* 0x000003e000007945 */ /* 0x000fe80003800200 */
[----:B------:R-:W0:Y:S02]  /*02e0*/  F2I.NTZ R0, R0 ;  /* 0x0000000000007305 */ /* 0x000e240000203100 */
[----:B0-----:R-:W-:-:S05]  /*02f0*/  I2FP.F32.S32 R2, R0 ;  /* 0x0000000000027245 */ /* 0x001fca0000201400 */
[----:B------:R-:W-:-:S04]  /*0300*/  FFMA R3, R2, -1.5707962512969970703, R11 ;  /* 0xbfc90fda02037823 */ /* 0x000fc8000000000b */
[----:B------:R-:W-:-:S04]  /*0310*/  FFMA R3, R2, -7.5497894158615963534e-08, R3 ;  /* 0xb3a2216802037823 */ /* 0x000fc80000000003 */
[----:B------:R-:W-:Y:S01]  /*0320*/  FFMA R2, R2, -5.3903029534742383927e-15, R3 ;  /* 0xa7c234c502027823 */ /* 0x000fe20000000003 */
[----:B------:R-:W-:Y:S06]  /*0330*/  @!P0 BRA `(.L_x_4) ;  /* 0x0000000000dc8947 */ /* 0x000fec0003800000 */
[----:B------:R-:W-:-:S13]  /*0340*/  FSETP.NEU.AND P0, PT, |R11|, +INF , PT ;  /* 0x7f8000000b00780b */ /* 0x000fda0003f0d200 */
[----:B------:R-:W-:Y:S01]  /*0350*/  @!P0 FMUL R2, RZ, R11 ;  /* 0x0000000bff028220 */ /* 0x000fe20000400000 */
[----:B------:R-:W-:Y:S01]  /*0360*/  @!P0 IMAD.MOV.U32 R0, RZ, RZ, RZ ;  /* 0x000000ffff008224 */ /* 0x000fe200078e00ff */
[----:B------:R-:W-:Y:S06]  /*0370*/  @!P0 BRA `(.L_x_4) ;  /* 0x0000000000cc8947 */ /* 0x000fec0003800000 */
[----:B------:R-:W-:Y:S01]  /*0380*/  IMAD.SHL.U32 R2, R11, 0x100, RZ ;  /* 0x000001000b027824 */ /* 0x000fe200078e00ff */
[----:B------:R-:W0:Y:S01]  /*0390*/  LDCU.64 UR10, c[0x4][URZ] ;  /* 0x01000000ff0a77ac */ /* 0x000e220008000a00 */
[----:B------:R-:W-:Y:S02]  /*03a0*/  IMAD.MOV.U32 R6, RZ, RZ, RZ ;  /* 0x000000ffff067224 */ /* 0x000fe400078e00ff */
[----:B------:R-:W-:Y:S01]  /*03b0*/  IMAD.MOV.U32 R0, RZ, RZ, R1 ;  /* 0x000000ffff007224 */ /* 0x000fe200078e0001 */
[----:B------:R-:W-:Y:S01]  /*03c0*/  LOP3.LUT R15, R2, 0x80000000, RZ, 0xfc, !PT ;  /* 0x80000000020f7812 */ /* 0x000fe200078efcff */
[----:B------:R-:W-:Y:S01]  /*03d0*/  UMOV UR6, URZ ;  /* 0x000000ff00067c82 */ /* 0x000fe20008000000 */
[----:B------:R-:W-:-:S05]  /*03e0*/  UMOV UR5, URZ ;  /* 0x000000ff00057c82 */ /* 0x000fca0008000000 */
.L_x_5:
[----:B0-----:R-:W-:Y:S02]  /*03f0*/  IMAD.U32 R8, RZ, RZ, UR10 ;  /* 0x0000000aff087e24 */ /* 0x001fe4000f8e00ff */
[----:B------:R-:W-:-:S05]  /*0400*/  IMAD.U32 R9, RZ, RZ, UR11 ;  /* 0x0000000bff097e24 */ /* 0x000fca000f8e00ff */
[----:B------:R-:W2:Y:S01]  /*0410*/  LDG.E.CONSTANT R2, desc[UR8][R8.64] ;  /* 0x0000000808027981 */ /* 0x000ea2000c1e9900 */
[----:B------:R-:W-:Y:S02]  /*0420*/  UIADD3 UR10, UP0, UPT, UR10, 0x4, URZ ;  /* 0x000000040a0a7890 */ /* 0x000fe4000ff1e0ff */
[----:B------:R-:W-:Y:S02]  /*0430*/  UIADD3 UR5, UPT, UPT, UR5, 0x1, URZ ;  /* 0x0000000105057890 */ /* 0x000fe4000fffe0ff */
[----:B------:R-:W-:Y:S02]  /*0440*/  UIADD3.X UR11, UPT, UPT, URZ, UR11, URZ, UP0, !UPT ;  /* 0x0000000bff0b7290 */ /* 0x000fe400087fe4ff */
[----:B------:R-:W-:Y:S01]  /*0450*/  UISETP.NE.AND UP0, UPT, UR5, 0x6, UPT ;  /* 0x000000060500788c */ /* 0x000fe2000bf05270 */
[----:B--2---:R-:W-:-:S03]  /*0460*/  IMAD.WIDE.U32 R2, R2, R15, RZ ;  /* 0x0000000f02027225 */ /* 0x004fc600078e00ff */
[----:B------:R-:W-:-:S04]  /*0470*/  IADD3 R13, P0, PT, R2, R6, RZ ;  /* 0x00000006020d7210 */ /* 0x000fc80007f1e0ff */
[----:B------:R-:W-:Y:S01]  /*0480*/  IADD3.X R6, PT, PT, R3, UR6, RZ, P0, !PT ;  /* 0x0000000603067c10 */ /* 0x000fe200087fe4ff */
[----:B------:R0:W-:Y:S02]  /*0490*/  STL [R0], R13 ;  /* 0x0000000d00007387 */ /* 0x0001e40000100800 */
[----:B0-----:R-:W-:Y:S01]  /*04a0*/  VIADD R0, R0, 0x4 ;  /* 0x0000000400007836 */ /* 0x001fe20000000000 */
[----:B------:R-:W-:Y:S06]  /*04b0*/  BRA.U UP0, `(.L_x_5) ;  /* 0xfffffffd00cc7547 */ /* 0x000fec000b83ffff */
[----:B------:R-:W-:Y:S01]  /*04c0*/  SHF.R.U32.HI R4, RZ, 0x17, R11 ;  /* 0x00000017ff047819 */ /* 0x000fe2000001160b */
[----:B------:R0:W-:Y:S03]  /*04d0*/  STL [R1+0x18], R6 ;  /* 0x0000180601007387 */ /* 0x0001e60000100800 */
[C---:B------:R-:W-:Y:S02]  /*04e0*/  LOP3.LUT R0, R4.reuse, 0xe0, RZ, 0xc0, !PT ;  /* 0x000000e004007812 */ /* 0x040fe400078ec0ff */
[----:B------:R-:W-:-:S03]  /*04f0*/  LOP3.LUT P0, RZ, R4, 0x1f, RZ, 0xc0, !PT ;  /* 0x0000001f04ff7812 */ /* 0x000fc6000780c0ff */
[----:B------:R-:W-:-:S05]  /*0500*/  VIADD R0, R0, 0xffffff80 ;  /* 0xffffff8000007836 */ /* 0x000fca0000000000 */
[----:B------:R-:W-:-:S05]  /*0510*/  SHF.R.U32.HI R0, RZ, 0x5, R0 ;  /* 0x00000005ff007819 */ /* 0x000fca0000011600 */
[----:B------:R-:W-:-:S05]  /*0520*/  IMAD R13, R0, -0x4, R1 ;  /* 0xfffffffc000d7824 */ /* 0x000fca00078e0201 */
[----:B------:R-:W2:Y:S04]  /*0530*/  LDL R0, [R13+0x18] ;  /* 0x000018000d007983 */ /* 0x000ea80000100800 */
[----:B------:R-:W2:Y:S04]  /*0540*/  LDL R3, [R13+0x14] ;  /* 0x000014000d037983 */ /* 0x000ea80000100800 */
[----:B------:R-:W3:Y:S01]  /*0550*/  @P0 LDL R2, [R13+0x10] ;  /* 0x000010000d020983 */ /* 0x000ee20000100800 */
[----:B------:R-:W-:Y:S01]  /*0560*/  LOP3.LUT R4, R4, 0x1f, RZ, 0xc0, !PT ;  /* 0x0000001f04047812 */ /* 0x000fe200078ec0ff */
[----:B------:R-:W-:Y:S01]  /*0570*/  UMOV UR6, 0x54442d19 ;  /* 0x54442d1900067882 */ /* 0x000fe20000000000 */
[----:B------:R-:W-:-:S02]  /*0580*/  UMOV UR7, 0x3bf921fb ;  /* 0x3bf921fb00077882 */ /* 0x000fc40000000000 */
[-C--:B--2---:R-:W-:Y:S02]  /*0590*/  @P0 SHF.L.W.U32.HI R0, R3, R4.reuse, R0 ;  /* 0x0000000403000219 */ /* 0x084fe40000010e00 */
[----:B---3--:R-:W-:Y:S02]  /*05a0*/  @P0 SHF.L.W.U32.HI R3, R2, R4, R3 ;  /* 0x0000000402030219 */ /* 0x008fe40000010e03 */
[----:B------:R-:W-:Y:S02]  /*05b0*/  ISETP.GE.AND P0, PT, R11, RZ, PT ;  /* 0x000000ff0b00720c */ /* 0x000fe40003f06270 */
[C---:B------:R-:W-:Y:S01]  /*05c0*/  SHF.L.W.U32.HI R2, R3.reuse, 0x2, R0 ;  /* 0x0000000203027819 */ /* 0x040fe20000010e00 */
[----:B------:R-:W-:-:S03]  /*05d0*/  IMAD.SHL.U32 R3, R3, 0x4, RZ ;  /* 0x0000000403037824 */ /* 0x000fc600078e00ff */
[----:B------:R-:W-:Y:S02]  /*05e0*/  SHF.R.S32.HI R4, RZ, 0x1f, R2 ;  /* 0x0000001fff047819 */ /* 0x000fe40000011402 */
[----:B------:R-:W-:Y:S02]  /*05f0*/  LOP3.LUT R11, R2, R11, RZ, 0x3c, !PT ;  /* 0x0000000b020b7212 */ /* 0x000fe400078e3cff */
[C---:B------:R-:W-:Y:S02]  /*0600*/  LOP3.LUT R8, R4.reuse, R3, RZ, 0x3c, !PT ;  /* 0x0000000304087212 */ /* 0x040fe400078e3cff */
[----:B------:R-:W-:Y:S02]  /*0610*/  LOP3.LUT R9, R4, R2, RZ, 0x3c, !PT ;  /* 0x0000000204097212 */ /* 0x000fe400078e3cff */
[----:B------:R-:W-:Y:S02]  /*0620*/  SHF.R.U32.HI R3, RZ, 0x1e, R0 ;  /* 0x0000001eff037819 */ /* 0x000fe40000011600 */
[----:B------:R-:W-:-:S02]  /*0630*/  ISETP.GE.AND P1, PT, R11, RZ, PT ;  /* 0x000000ff0b00720c */ /* 0x000fc40003f26270 */
[----:B------:R-:W1:Y:S01]  /*0640*/  I2F.F64.S64 R8, R8 ;  /* 0x0000000800087312 */ /* 0x000e620000301c00 */
[----:B------:R-:W-:-:S05]  /*0650*/  LEA.HI R0, R2, R3, RZ, 0x1 ;  /* 0x0000000302007211 */ /* 0x000fca00078f08ff */
[----:B------:R-:W-:-:S04]  /*0660*/  IMAD.MOV R2, RZ, RZ, -R0 ;  /* 0x000000ffff027224 */ /* 0x000fc800078e0a00 */
[----:B------:R-:W-:Y:S01]  /*0670*/  @!P0 IMAD.MOV.U32 R0, RZ, RZ, R2 ;  /* 0x000000ffff008224 */ /* 0x000fe200078e0002 */
[----:B-1----:R-:W-:-:S10]  /*0680*/  DMUL R14, R8, UR6 ;  /* 0x00000006080e7c28 */ /* 0x002fd40008000000 */
[----:B------:R-:W1:Y:S02]  /*0690*/  F2F.F32.F64 R14, R14 ;  /* 0x0000000e000e7310 */ /* 0x000e640000301000 */
[----:B01----:R-:W-:-:S07]  /*06a0*/  FSEL R2, -R14, R14, !P1 ;  /* 0x0000000e0e027208 */ /* 0x003fce0004800100 */
.L_x_4:
[----:B------:R-:W-:Y:S05]  /*06b0*/  BSYNC.RECONVERGENT B0 ;  /* 0x0000000000007941 */ /* 0x000fea0003800200 */
.L_x_3:
[----:B------:R-:W-:Y:S01]  /*06c0*/  LOP3.LUT R6, R0, 0x1, RZ, 0xc0, !PT ;  /* 0x0000000100067812 */ /* 0x000fe200078ec0ff */
[----:B------:R-:W-:Y:S02]  /*06d0*/  IMAD.MOV.U32 R4, RZ, RZ, 0x37cbac00 ;  /* 0x37cbac00ff047424 */ /* 0x000fe400078e00ff */
[----:B------:R-:W-:Y:S01]  /*06e0*/  FMUL R3, R2, R2 ;  /* 0x0000000202037220 */ /* 0x000fe20000400000 */
[----:B------:R-:W-:Y:S01]  /*06f0*/  VIADD R0, R0, 0x1 ;  /* 0x0000000100007836 */ /* 0x000fe20000000000 */
[----:B------:R-:W-:Y:S01]  /*0700*/  ISETP.NE.U32.AND P0, PT, R6, 0x1, PT ;  /* 0x000000010600780c */ /* 0x000fe20003f05070 */
[----:B------:R-:W-:Y:S02]  /*0710*/  IMAD.MOV.U32 R6, RZ, RZ, 0x3c0885e4 ;  /* 0x3c0885e4ff067424 */ /* 0x000fe400078e00ff */
[----:B------:R-:W-:Y:S01]  /*0720*/  FFMA R4, R3, R4, -0.0013887860113754868507 ;  /* 0xbab607ed03047423 */ /* 0x000fe20000000004 */
[----:B------:R-:W-:Y:S01]  /*0730*/  IMAD.MOV.U32 R11, RZ, RZ, 0x3e2aaaa8 ;  /* 0x3e2aaaa8ff0b7424 */ /* 0x000fe200078e00ff */
[----:B------:R-:W-:Y:S01]  /*0740*/  LOP3.LUT P1, RZ, R0, 0x2, RZ, 0xc0, !PT ;  /* 0x0000000200ff7812 */ /* 0x000fe2000782c0ff */
[----:B------:R-:W-:Y:S01]  /*0750*/  VIADD R12, R12, 0x1 ;  /* 0x000000010c0c7836 */ /* 0x000fe20000000000 */
[----:B------:R-:W-:-:S02]  /*0760*/  FSEL R6, R6, 0.041666727513074874878, !P0 ;  /* 0x3d2aaabb06067808 */ /* 0x000fc40004000000 */
[----:B------:R-:W-:Y:S02]  /*0770*/  FSEL R4, R4, -0.00019574658654164522886, P0 ;  /* 0xb94d415304047808 */ /* 0x000fe40000000000 */
[----:B------:R-:W-:Y:S02]  /*0780*/  FSEL R0, R2, 1, !P0 ;  /* 0x3f80000002007808 */ /* 0x000fe40004000000 */
[----:B------:R-:W-:Y:S01]  /*0790*/  FSEL R11, -R11, -0.4999999701976776123, !P0 ;  /* 0xbeffffff0b0b7808 */ /* 0x000fe20004000100 */
[C---:B------:R-:W-:Y:S01]  /*07a0*/  FFMA R4, R3.reuse, R4, R6 ;  /* 0x0000000403047223 */ /* 0x040fe20000000006 */
[----:B------:R-:W-:Y:S01]  /*07b0*/  ISETP.NE.AND P0, PT, R12, R7, PT ;  /* 0x000000070c00720c */ /* 0x000fe20003f05270 */
[C---:B------:R-:W-:Y:S02]  /*07c0*/  FFMA R9, R3.reuse, R0, RZ ;  /* 0x0000000003097223 */ /* 0x040fe400000000ff */
[----:B------:R-:W-:-:S04]  /*07d0*/  FFMA R4, R3, R4, R11 ;  /* 0x0000000403047223 */ /* 0x000fc8000000000b */
[----:B------:R-:W-:-:S04]  /*07e0*/  FFMA R9, R9, R4, R0 ;  /* 0x0000000409097223 */ /* 0x000fc80000000000 */
[----:B------:R-:W-:-:S04]  /*07f0*/  @P1 FADD R9, RZ, -R9 ;  /* 0x80000009ff091221 */ /* 0x000fc80000000000 */
[----:B------:R-:W-:Y:S01]  /*0800*/  FADD R10, R9, R10 ;  /* 0x0000000a090a7221 */ /* 0x000fe20000000000 */
[----:B------:R-:W-:Y:S06]  /*0810*/  @P0 BRA `(.L_x_6) ;  /* 0xfffffff800300947 */ /* 0x000fec000383ffff */
.L_x_0:
[----:B------:R-:W0:Y:S01]  /*0820*/  LDC.64 R2, c[0x0][0x398] ;  /* 0x0000e600ff027b82 */ /* 0x000e220000000a00 */
[----:B------:R-:W-:Y:S01]  /*0830*/  LEA R7, R5, UR4, 0xa ;  /* 0x0000000405077c11 */ /* 0x000fe2000f8e50ff */
[----:B------:R-:W-:-:S04]  /*0840*/  UIADD3 UR4, UPT, UPT, UR4, 0x1, URZ ;  /* 0x0000000104047890 */ /* 0x000fc8000fffe0ff */
[----:B------:R-:W-:Y:S01]  /*0850*/  UISETP.NE.AND UP0, UPT, UR4, 0x400, UPT ;  /* 0x000004000400788c */ /* 0x000fe2000bf05270 */
[----:B0-----:R-:W-:-:S05]  /*0860*/  IMAD.WIDE R2, R7, 0x4, R2 ;  /* 0x0000000407027825 */ /* 0x001fca00078e0202 */
[----:B------:R0:W-:Y:S03]  /*0870*/  STG.E desc[UR8][R2.64], R10 ;  /* 0x0000000a02007986 */ /* 0x0001e6000c101908 */
[----:B------:R-:W-:Y:S05]  /*0880*/  BRA.U UP0, `(.L_x_7) ;  /* 0xfffffff500f87547 */ /* 0x000fea000b83ffff */
[----:B------:R-:W-:Y:S05]  /*0890*/  EXIT ;  /* 0x000000000000794d */ /* 0x000fea0003800000 */
        .weak           $__internal_0_$__cuda_sm3x_div_rn_noftz_f32_slowpath
        .type           $__internal_0_$__cuda_sm3x_div_rn_noftz_f32_slowpath,@function
        .size           $__internal_0_$__cuda_sm3x_div_rn_noftz_f32_slowpath,(.L_x_20 - $__internal_0_$__cuda_sm3x_div_rn_noftz_f32_slowpath)
$__internal_0_$__cuda_sm3x_div_rn_noftz_f32_slowpath:
[--C-:B------:R-:W-:Y:S01]  /*08a0*/  SHF.R.U32.HI R6, RZ, 0x17, R3.reuse ;  /* 0x00000017ff067819 */ /* 0x100fe20000011603 */
[----:B------:R-:W-:Y:S01]  /*08b0*/  BSSY.RECONVERGENT B1, `(.L_x_8) ;  /* 0x0000064000017945 */ /* 0x000fe20003800200 */
[--C-:B------:R-:W-:Y:S01]  /*08c0*/  SHF.R.U32.HI R4, RZ, 0x17, R0.reuse ;  /* 0x00000017ff047819 */ /* 0x100fe20000011600 */
[----:B------:R-:W-:Y:S01]  /*08d0*/  IMAD.MOV.U32 R8, RZ, RZ, R0 ;  /* 0x000000ffff087224 */ /* 0x000fe200078e0000 */
[----:B------:R-:W-:Y:S01]  /*08e0*/  LOP3.LUT R6, R6, 0xff, RZ, 0xc0, !PT ;  /* 0x000000ff06067812 */ /* 0x000fe200078ec0ff */
[----:B------:R-:W-:Y:S01]  /*08f0*/  IMAD.MOV.U32 R9, RZ, RZ, R3 ;  /* 0x000000ffff097224 */ /* 0x000fe200078e0003 */
[----:B------:R-:W-:-:S03]  /*0900*/  LOP3.LUT R14, R4, 0xff, RZ, 0xc0, !PT ;  /* 0x000000ff040e7812 */ /* 0x000fc600078ec0ff */
[----:B------:R-:W-:Y:S02]  /*0910*/  VIADD R13, R6, 0xffffffff ;  /* 0xffffffff060d7836 */ /* 0x000fe40000000000 */
[----:B------:R-:W-:-:S03]  /*0920*/  VIADD R11, R14, 0xffffffff ;  /* 0xffffffff0e0b7836 */ /* 0x000fc60000000000 */
[----:B------:R-:W-:-:S04]  /*0930*/  ISETP.GT.U32.AND P0, PT, R13, 0xfd, PT ;  /* 0x000000fd0d00780c */ /* 0x000fc80003f04070 */
[----:B------:R-:W-:-:S13]  /*0940*/  ISETP.GT.U32.OR P0, PT, R11, 0xfd, P0 ;  /* 0x000000fd0b00780c */ /* 0x000fda0000704470 */
[----:B------:R-:W-:Y:S01]  /*0950*/  @!P0 IMAD.MOV.U32 R4, RZ, RZ, RZ ;  /* 0x000000ffff048224 */ /* 0x000fe200078e00ff */
[----:B------:R-:W-:Y:S06]  /*0960*/  @!P0 BRA `(.L_x_9) ;  /* 0x00000000005c8947 */ /* 0x000fec0003800000 */
[----:B------:R-:W-:Y:S02]  /*0970*/  FSETP.GTU.FTZ.AND P0, PT, |R0|, +INF , PT ;  /* 0x7f8000000000780b */ /* 0x000fe40003f1c200 */
[----:B------:R-:W-:-:S04]  /*0980*/  FSETP.GTU.FTZ.AND P1, PT, |R3|, +INF , PT ;  /* 0x7f8000000300780b */ /* 0x000fc80003f3c200 */
[----:B------:R-:W-:-:S13]  /*0990*/  PLOP3.LUT P0, PT, P0, P1, PT, 0xf8, 0x8f ;  /* 0x00000000008f781c */ /* 0x000fda0000703f70 */
[----:B------:R-:W-:Y:S05]  /*09a0*/  @P0 BRA `(.L_x_10) ;  /* 0x00000004004c0947 */ /* 0x000fea0003800000 */
[----:B------:R-:W-:-:S13]  /*09b0*/  LOP3.LUT P0, RZ, R9, 0x7fffffff, R8, 0xc8, !PT ;  /* 0x7fffffff09ff7812 */ /* 0x000fda000780c808 */
[----:B------:R-:W-:Y:S05]  /*09c0*/  @!P0 BRA `(.L_x_11) ;  /* 0x00000004003c8947 */ /* 0x000fea0003800000 */
[C---:B------:R-:W-:Y:S02]  /*09d0*/  FSETP.NEU.FTZ.AND P2, PT, |R0|.reuse, +INF , PT ;  /* 0x7f8000000000780b */ /* 0x040fe40003f5d200 */
[----:B------:R-:W-:Y:S02]  /*09e0*/  FSETP.NEU.FTZ.AND P1, PT, |R3|, +INF , PT ;  /* 0x7f8000000300780b */ /* 0x000fe40003f3d200 */
[----:B------:R-:W-:-:S11]  /*09f0*/  FSETP.NEU.FTZ.AND P0, PT, |R0|, +INF , PT ;  /* 0x7f8000000000780b */ /* 0x000fd60003f1d200 */
[----:B------:R-:W-:Y:S05]  /*0a00*/  @!P1 BRA !P2, `(.L_x_11) ;  /* 0x00000004002c9947 */ /* 0x000fea0005000000 */
[----:B------:R-:W-:-:S04]  /*0a10*/  LOP3.LUT P2, RZ, R8, 0x7fffffff, RZ, 0xc0, !PT ;  /* 0x7fffffff08ff7812 */ /* 0x000fc8000784c0ff */
[----:B------:R-:W-:-:S13]  /*0a20*/  PLOP3.LUT P1, PT, P1, P2, PT, 0x2f, 0xf2 ;  /* 0x0000000000f2781c */ /* 0x000fda0000f24577 */
[----:B------:R-:W-:Y:S05]  /*0a30*/  @P1 BRA `(.L_x_12) ;  /* 0x0000000400181947 */ /* 0x000fea0003800000 */
[----:B------:R-:W-:-:S04]  /*0a40*/  LOP3.LUT P1, RZ, R9, 0x7fffffff, RZ, 0xc0, !PT ;  /* 0x7fffffff09ff7812 */ /* 0x000fc8000782c0ff */
[----:B------:R-:W-:-:S13]  /*0a50*/  PLOP3.LUT P0, PT, P0, P1, PT, 0x2f, 0xf2 ;  /* 0x0000000000f2781c */ /* 0x000fda0000702577 */
[----:B------:R-:W-:Y:S05]  /*0a60*/  @P0 BRA `(.L_x_13) ;  /* 0x0000000400000947 */ /* 0x000fea0003800000 */
[----:B------:R-:W-:Y:S02]  /*0a70*/  ISETP.GE.AND P0, PT, R11, RZ, PT ;  /* 0x000000ff0b00720c */ /* 0x000fe40003f06270 */
[----:B------:R-:W-:-:S11]  /*0a80*/  ISETP.GE.AND P1, PT, R13, RZ, PT ;  /* 0x000000ff0d00720c */ /* 0x000fd60003f26270 */
[----:B------:R-:W-:Y:S02]  /*0a90*/  @P0 IMAD.MOV.U32 R4, RZ, RZ, RZ ;  /* 0x000000ffff040224 */ /* 0x000fe400078e00ff */
[----:B------:R-:W-:Y:S01]  /*0aa0*/  @!P0 FFMA R8, R0, 1.84467440737095516160e+19, RZ ;  /* 0x5f80000000088823 */ /* 0x000fe200000000ff */
[----:B------:R-:W-:Y:S02]  /*0ab0*/  @!P0 IMAD.MOV.U32 R4, RZ, RZ, -0x40 ;  /* 0xffffffc0ff048424 */ /* 0x000fe400078e00ff */
[----:B------:R-:W-:Y:S02]  /*0ac0*/  @!P1 FFMA R9, R3, 1.84467440737095516160e+19, RZ ;  /* 0x5f80000003099823 */ /* 0x000fe400000000ff */
[----:B------:R-:W-:-:S07]  /*0ad0*/  @!P1 VIADD R4, R4, 0x40 ;  /* 0x0000004004049836 */ /* 0x000fce0000000000 */
.L_x_9:
[----:B------:R-:W-:Y:S01]  /*0ae0*/  LEA R0, R6, 0xc0800000, 0x17 ;  /* 0xc080000006007811 */ /* 0x000fe200078eb8ff */
[----:B------:R-:W-:Y:S01]  /*0af0*/  VIADD R3, R14, 0xffffff81 ;  /* 0xffffff810e037836 */ /* 0x000fe20000000000 */
[----:B------:R-:W-:Y:S03]  /*0b00*/  BSSY.RECONVERGENT B2, `(.L_x_14) ;  /* 0x0000035000027945 */ /* 0x000fe60003800200 */
[----:B------:R-:W-:Y:S02]  /*0b10*/  IMAD.IADD R9, R9, 0x1, -R0 ;  /* 0x0000000109097824 */ /* 0x000fe400078e0a00 */
[----:B------:R-:W-:Y:S02]  /*0b20*/  IMAD R0, R3, -0x800000, R8 ;  /* 0xff80000003007824 */ /* 0x000fe400078e0208 */
[----:B------:R0:W1:Y:S01]  /*0b30*/  MUFU.RCP R11, R9 ;  /* 0x00000009000b7308 */ /* 0x0000620000001000 */
[----:B------:R-:W-:Y:S01]  /*0b40*/  FADD.FTZ R13, -R9, -RZ ;  /* 0x800000ff090d7221 */ /* 0x000fe20000010100 */
[----:B0-----:R-:W-:-:S05]  /*0b50*/  IADD3 R9, PT, PT, R3, 0x7f, -R6 ;  /* 0x0000007f03097810 */ /* 0x001fca0007ffe806 */
[----:B------:R-:W-:Y:S02]  /*0b60*/  IMAD.IADD R9, R9, 0x1, R4 ;  /* 0x0000000109097824 */ /* 0x000fe400078e0204 */
[----:B-1----:R-:W-:-:S04]  /*0b70*/  FFMA R14, R11, R13, 1 ;  /* 0x3f8000000b0e7423 */ /* 0x002fc8000000000d */
[----:B------:R-:W-:-:S04]  /*0b80*/  FFMA R15, R11, R14, R11 ;  /* 0x0000000e0b0f7223 */ /* 0x000fc8000000000b */
[----:B------:R-:W-:-:S04]  /*0b90*/  FFMA R8, R0, R15, RZ ;  /* 0x0000000f00087223 */ /* 0x000fc800000000ff */
[----:B------:R-:W-:-:S04]  /*0ba0*/  FFMA R11, R13, R8, R0 ;  /* 0x000000080d0b7223 */ /* 0x000fc80000000000 */
[----:B------:R-:W-:-:S04]  /*0bb0*/  FFMA R8, R15, R11, R8 ;  /* 0x0000000b0f087223 */ /* 0x000fc80000000008 */
[----:B------:R-:W-:-:S04]  /*0bc0*/  FFMA R13, R13, R8, R0 ;  /* 0x000000080d0d7223 */ /* 0x000fc80000000000 */
[----:B------:R-:W-:-:S05]  /*0bd0*/  FFMA R0, R15, R13, R8 ;  /* 0x0000000d0f007223 */ /* 0x000fca0000000008 */
[----:B------:R-:W-:-:S04]  /*0be0*/  SHF.R.U32.HI R3, RZ, 0x17, R0 ;  /* 0x00000017ff037819 */ /* 0x000fc80000011600 */
[----:B------:R-:W-:-:S05]  /*0bf0*/  LOP3.LUT R3, R3, 0xff, RZ, 0xc0, !PT ;  /* 0x000000ff03037812 */ /* 0x000fca00078ec0ff */
[----:B------:R-:W-:-:S04]  /*0c00*/  IMAD.IADD R11, R3, 0x1, R9 ;  /* 0x00000001030b7824 */ /* 0x000fc800078e0209 */
[----:B------:R-:W-:-:S05]  /*0c10*/  VIADD R3, R11, 0xffffffff ;  /* 0xffffffff0b037836 */ /* 0x000fca0000000000 */
[----:B------:R-:W-:-:S13]  /*0c20*/  ISETP.GE.U32.AND P0, PT, R3, 0xfe, PT ;  /* 0x000000fe0300780c */ /* 0x000fda0003f06070 */
[----:B------:R-:W-:Y:S05]  /*0c30*/  @!P0 BRA `(.L_x_15) ;  /* 0x0000000000808947 */ /* 0x000fea0003800000 */
[----:B------:R-:W-:-:S13]  /*0c40*/  ISETP.GT.AND P0, PT, R11, 0xfe, PT ;  /* 0x000000fe0b00780c */ /* 0x000fda0003f04270 */
[----:B------:R-:W-:Y:S05]  /*0c50*/  @P0 BRA `(.L_x_16) ;  /* 0x00000000006c0947 */ /* 0x000fea0003800000 */
[----:B------:R-:W-:-:S13]  /*0c60*/  ISETP.GE.AND P0, PT, R11, 0x1, PT ;  /* 0x000000010b00780c */ /* 0x000fda0003f06270 */
[----:B------:R-:W-:Y:S05]  /*0c70*/  @P0 BRA `(.L_x_17) ;  /* 0x0000000000740947 */ /* 0x000fea0003800000 */
[----:B------:R-:W-:Y:S02]  /*0c80*/  ISETP.GE.AND P0, PT, R11, -0x18, PT ;  /* 0xffffffe80b00780c */ /* 0x000fe40003f06270 */
[----:B------:R-:W-:-:S11]  /*0c90*/  LOP3.LUT R0, R0, 0x80000000, RZ, 0xc0, !PT ;  /* 0x8000000000007812 */ /* 0x000fd600078ec0ff */
[----:B------:R-:W-:Y:S05]  /*0ca0*/  @!P0 BRA `(.L_x_17) ;  /* 0x0000000000688947 */ /* 0x000fea0003800000 */
[-CC-:B------:R-:W-:Y:S01]  /*0cb0*/  FFMA.RZ R3, R15, R13.reuse, R8.reuse ;  /* 0x0000000d0f037223 */ /* 0x180fe2000000c008 */
[----:B------:R-:W-:Y:S02]  /*0cc0*/  VIADD R9, R11, 0x20 ;  /* 0x000000200b097836 */ /* 0x000fe40000000000 */
[-CC-:B------:R-:W-:Y:S01]  /*0cd0*/  FFMA.RM R4, R15, R13.reuse, R8.reuse ;  /* 0x0000000d0f047223 */ /* 0x180fe20000004008 */
[----:B------:R-:W-:Y:S02]  /*0ce0*/  ISETP.NE.AND P2, PT, R11, RZ, PT ;  /* 0x000000ff0b00720c */ /* 0x000fe40003f45270 */
[----:B------:R-:W-:Y:S01]  /*0cf0*/  LOP3.LUT R6, R3, 0x7fffff, RZ, 0xc0, !PT ;  /* 0x007fffff03067812 */ /* 0x000fe200078ec0ff */
[----:B------:R-:W-:Y:S01]  /*0d00*/  FFMA.RP R3, R15, R13, R8 ;  /* 0x0000000d0f037223 */ /* 0x000fe20000008008 */
[----:B------:R-:W-:Y:S01]  /*0d10*/  IMAD.MOV R8, RZ, RZ, -R11 ;  /* 0x000000ffff087224 */ /* 0x000fe200078e0a0b */
[----:B------:R-:W-:Y:S02]  /*0d20*/  ISETP.NE.AND P1, PT, R11, RZ, PT ;  /* 0x000000ff0b00720c */ /* 0x000fe40003f25270 */
[----:B------:R-:W-:-:S02]  /*0d30*/  LOP3.LUT R6, R6, 0x800000, RZ, 0xfc, !PT ;  /* 0x0080000006067812 */ /* 0x000fc400078efcff */
[----:B------:R-:W-:Y:S02]  /*0d40*/  FSETP.NEU.FTZ.AND P0, PT, R3, R4, PT ;  /* 0x000000040300720b */ /* 0x000fe40003f1d000 */
[----:B------:R-:W-:Y:S02]  /*0d50*/  SHF.L.U32 R9, R6, R9, RZ ;  /* 0x0000000906097219 */ /* 0x000fe400000006ff */
[----:B------:R-:W-:Y:S02]  /*0d60*/  SEL R3, R8, RZ, P2 ;  /* 0x000000ff08037207 */ /* 0x000fe40001000000 */
[----:B------:R-:W-:Y:S02]  /*0d70*/  ISETP.NE.AND P1, PT, R9, RZ, P1 ;  /* 0x000000ff0900720c */ /* 0x000fe40000f25270 */
[----:B------:R-:W-:Y:S02]  /*0d80*/  SHF.R.U32.HI R3, RZ, R3, R6 ;  /* 0x00000003ff037219 */ /* 0x000fe40000011606 */
[----:B------:R-:W-:-:S02]  /*0d90*/  PLOP3.LUT P0, PT, P0, P1, PT, 0xf8, 0x8f ;  /* 0x00000000008f781c */ /* 0x000fc40000703f70 */
[----:B------:R-:W-:Y:S02]  /*0da0*/  SHF.R.U32.HI R9, RZ, 0x1, R3 ;  /* 0x00000001ff097819 */ /* 0x000fe40000011603 */
[----:B------:R-:W-:-:S04]  /*0db0*/  SEL R4, RZ, 0x1, !P0 ;  /* 0x00000001ff047807 */ /* 0x000fc80004000000 */
[----:B------:R-:W-:-:S04]  /*0dc0*/  LOP3.LUT R4, R4, 0x1, R9, 0xf8, !PT ;  /* 0x0000000104047812 */ /* 0x000fc800078ef809 */
[----:B------:R-:W-:-:S05]  /*0dd0*/  LOP3.LUT R4, R4, R3, RZ, 0xc0, !PT ;  /* 0x0000000304047212 */ /* 0x000fca00078ec0ff */
[----:B------:R-:W-:-:S05]  /*0de0*/  IMAD.IADD R9, R9, 0x1, R4 ;  /* 0x0000000109097824 */ /* 0x000fca00078e0204 */
[----:B------:R-:W-:Y:S01]  /*0df0*/  LOP3.LUT R0, R9, R0, RZ, 0xfc, !PT ;  /* 0x0000000009007212 */ /* 0x000fe200078efcff */
[----:B------:R-:W-:Y:S06]  /*0e00*/  BRA `(.L_x_17) ;  /* 0x0000000000107947 */ /* 0x000fec0003800000 */
.L_x_16:
[----:B------:R-:W-:-:S04]  /*0e10*/  LOP3.LUT R0, R0, 0x80000000, RZ, 0xc0, !PT ;  /* 0x8000000000007812 */ /* 0x000fc800078ec0ff */
[----:B------:R-:W-:Y:S01]  /*0e20*/  LOP3.LUT R0, R0, 0x7f800000, RZ, 0xfc, !PT ;  /* 0x7f80000000007812 */ /* 0x000fe200078efcff */
[----:B------:R-:W-:Y:S06]  /*0e30*/  BRA `(.L_x_17) ;  /* 0x0000000000047947 */ /* 0x000fec0003800000 */
.L_x_15:
[----:B------:R-:W-:-:S07]  /*0e40*/  IMAD R0, R9, 0x800000, R0 ;  /* 0x0080000009007824 */ /* 0x000fce00078e0200 */
.L_x_17:
[----:B------:R-:W-:Y:S05]  /*0e50*/  BSYNC.RECONVERGENT B2 ;  /* 0x0000000000027941 */ /* 0x000fea0003800200 */
.L_x_14:
[----:B------:R-:W-:Y:S05]  /*0e60*/  BRA `(.L_x_18) ;  /* 0x0000000000207947 */ /* 0x000fea0003800000 */
.L_x_13:
[----:B------:R-:W-:-:S04]  /*0e70*/  LOP3.LUT R0, R9, 0x80000000, R8, 0x48, !PT ;  /* 0x8000000009007812 */ /* 0x000fc800078e4808 */
[----:B------:R-:W-:Y:S01]  /*0e80*/  LOP3.LUT R0, R0, 0x7f800000, RZ, 0xfc, !PT ;  /* 0x7f80000000007812 */ /* 0x000fe200078efcff */
[----:B------:R-:W-:Y:S06]  /*0e90*/  BRA `(.L_x_18) ;  /* 0x0000000000147947 */ /* 0x000fec0003800000 */
.L_x_12:
[----:B------:R-:W-:Y:S01]  /*0ea0*/  LOP3.LUT R0, R9, 0x80000000, R8, 0x48, !PT ;  /* 0x8000000009007812 */ /* 0x000fe200078e4808 */
[----:B------:R-:W-:Y:S06]  /*0eb0*/  BRA `(.L_x_18) ;  /* 0x00000000000c7947 */ /* 0x000fec0003800000 */
.L_x_11:
[----:B------:R-:W0:Y:S01]  /*0ec0*/  MUFU.RSQ R0, -QNAN ;  /* 0xffc0000000007908 */ /* 0x000e220000001400 */
[----:B------:R-:W-:Y:S05]  /*0ed0*/  BRA `(.L_x_18) ;  /* 0x0000000000047947 */ /* 0x000fea0003800000 */
.L_x_10:
[----:B------:R-:W-:-:S07]  /*0ee0*/  FADD.FTZ R0, R0, R3 ;  /* 0x0000000300007221 */ /* 0x000fce0000010000 */
.L_x_18:
[----:B------:R-:W-:Y:S05]  /*0ef0*/  BSYNC.RECONVERGENT B1 ;  /* 0x0000000000017941 */ /* 0x000fea0003800200 */
.L_x_8:
[----:B------:R-:W-:-:S04]  /*0f00*/  IMAD.MOV.U32 R3, RZ, RZ, 0x0 ;  /* 0x00000000ff037424 */ /* 0x000fc800078e00ff */
[----:B0-----:R-:W-:Y:S05]  /*0f10*/  RET.REL.NODEC R2 `(_Z12distance_gpuPiS_PfS0_S_) ;  /* 0xfffffff002387950 */ /* 0x001fea0003c3ffff */
.L_x_19:
[----:B------:R-:W-:-:S00]  /*0f20*/  BRA `(.L_x_19) ;  /* 0xfffffffc00fc7947 */ /* 0x000fc0000383ffff */
[----:B------:R-:W-:-:S00]  /*0f30*/  NOP ;  /* 0x0000000000007918 */ /* 0x000fc00000000000 */
        /* <DEDUP_REMOVED lines=12> */
.L_x_20:


//--------------------- .nv.global.init           --------------------------
	.section	.nv.global.init,"aw",@progbits
	.align	4
.nv.global.init:
	.type		__cudart_i2opi_f,@object
	.size		__cudart_i2opi_f,(.L_0 - __cudart_i2opi_f)
__cudart_i2opi_f:
        /*0000*/ 	.byte	0x41, 0x90, 0x43, 0x3c, 0x99, 0x95, 0x62, 0xdb, 0xc0, 0xdd, 0x34, 0xf5, 0xd1, 0x57, 0x27, 0xfc
        /*0010*/ 	.byte	0x29, 0x15, 0x44, 0x4e, 0x6e, 0x83, 0xf9, 0xa2
.L_0:


//--------------------- .nv.shared.reserved.0     --------------------------
	.section	.nv.shared.reserved.0,"aw",@nobits
	.weak		__nv_reservedSMEM_offset_0_alias
	.size		__nv_reservedSMEM_offset_0_alias, 0, 64
	.other		__nv_reservedSMEM_offset_0_alias,@"STO_CUDA_RESERVED_SHARED STV_DEFAULT"
__nv_reservedSMEM_offset_0_alias:
	.zero		0
	.zero		64


//--------------------- .nv.constant0._Z12distance_gpuPiS_PfS0_S_ --------------------------
	.section	.nv.constant0._Z12distance_gpuPiS_PfS0_S_,"a",@progbits
	.sectionflags	@""
	.align	4
.nv.constant0._Z12distance_gpuPiS_PfS0_S_:
	.zero		936


//--------------------- SYMBOLS --------------------------

	.type		.nv.reservedSmem.offset0,@object
	.size		.nv.reservedSmem.offset0,0x4
